//
// Generated by NVIDIA NVVM Compiler
//
// Compiler Build ID: CL-36424714
// Cuda compilation tools, release 13.0, V13.0.88
// Based on NVVM 20.0.0
//

.version 9.0
.target sm_100
.address_size 64

	// .globl	_Z19tranposeKernel_1D_0PfS_x

.visible .entry _Z19tranposeKernel_1D_0PfS_x(
	.param .u64 .ptr .align 1 _Z19tranposeKernel_1D_0PfS_x_param_0,
	.param .u64 .ptr .align 1 _Z19tranposeKernel_1D_0PfS_x_param_1,
	.param .u64 _Z19tranposeKernel_1D_0PfS_x_param_2
)
{
	.reg .pred 	%p<5>;
	.reg .b32 	%r<10>;
	.reg .b32 	%f<2>;
	.reg .b64 	%rd<25>;

	ld.param.u64 	%rd9, [_Z19tranposeKernel_1D_0PfS_x_param_0];
	ld.param.u64 	%rd10, [_Z19tranposeKernel_1D_0PfS_x_param_1];
	ld.param.u64 	%rd11, [_Z19tranposeKernel_1D_0PfS_x_param_2];
	mov.u32 	%r1, %ntid.x;
	mov.u32 	%r2, %ctaid.x;
	mov.u32 	%r3, %tid.x;
	mad.lo.s32 	%r4, %r1, %r2, %r3;
	cvt.s64.s32 	%rd1, %r4;
	or.b64  	%rd12, %rd1, %rd11;
	and.b64  	%rd13, %rd12, -4294967296;
	setp.ne.s64 	%p1, %rd13, 0;
	@%p1 bra 	$L__BB0_2;
	cvt.u32.u64 	%r5, %rd11;
	cvt.u32.u64 	%r6, %rd1;
	div.u32 	%r7, %r6, %r5;
	mul.lo.s32 	%r8, %r7, %r5;
	sub.s32 	%r9, %r6, %r8;
	cvt.u64.u32 	%rd23, %r7;
	cvt.u64.u32 	%rd24, %r9;
	bra.uni 	$L__BB0_3;
$L__BB0_2:
	div.s64 	%rd23, %rd1, %rd11;
	mul.lo.s64 	%rd14, %rd23, %rd11;
	sub.s64 	%rd24, %rd1, %rd14;
$L__BB0_3:
	cvt.s64.s32 	%rd8, %rd23;
	setp.ge.s64 	%p2, %rd8, %rd11;
	setp.lt.s64 	%p3, %rd11, 0;
	or.pred  	%p4, %p3, %p2;
	@%p4 bra 	$L__BB0_5;
	cvta.to.global.u64 	%rd15, %rd9;
	cvta.to.global.u64 	%rd16, %rd10;
	mad.lo.s64 	%rd17, %rd8, %rd11, %rd24;
	shl.b64 	%rd18, %rd17, 2;
	add.s64 	%rd19, %rd15, %rd18;
	ld.global.f32 	%f1, [%rd19];
	mad.lo.s64 	%rd20, %rd24, %rd11, %rd8;
	shl.b64 	%rd21, %rd20, 2;
	add.s64 	%rd22, %rd16, %rd21;
	st.global.f32 	[%rd22], %f1;
$L__BB0_5:
	ret;

}


// ===== COMPILED SASS (sm_100) =====

	.target	sm_100

	.elftype	@"ET_EXEC"


//--------------------- .note.nv.tkinfo           --------------------------
	.section	.note.nv.tkinfo,"",@"SHT_NOTE"
	.sectionflags	@"SHF_NOTE_NV_TKINFO"
	.tkinfo
        /*0018*/ 	.word	0x00000002
        /*0030*/ 	.string	""
        /*0030*/ 	.string	"ptxas"
        /*0030*/ 	.string	"Cuda compilation tools, release 13.0, V13.0.88"
        /*0030*/ 	.string	"Build cuda_13.0.r13.0/compiler.36424714_0"
        /*0030*/ 	.string	"-arch sm_100 -m 64 "



//--------------------- .note.nv.cuinfo           --------------------------
	.section	.note.nv.cuinfo,"",@"SHT_NOTE"
	.sectionflags	@"SHF_NOTE_NV_CUINFO"
        /*0018*/ 	.short	0x0002
        /*001a*/ 	.short	0x0064
        /*001c*/ 	.short	0x0082
	.zero		2


//--------------------- .nv.info                  --------------------------
	.section	.nv.info,"",@"SHT_CUDA_INFO"
	.align	4


	//----- nvinfo : EIATTR_REGCOUNT
	.align		4
        /*0000*/ 	.byte	0x04, 0x2f
        /*0002*/ 	.short	(.L_1 - .L_0)
	.align		4
.L_0:
        /*0004*/ 	.word	index@(_Z19tranposeKernel_1D_0PfS_x)
        /*0008*/ 	.word	0x00000010


	//----- nvinfo : EIATTR_FRAME_SIZE
	.align		4
.L_1:
        /*000c*/ 	.byte	0x04, 0x11
        /*000e*/ 	.short	(.L_3 - .L_2)
	.align		4
.L_2:
        /*0010*/ 	.word	index@($__internal_0_$__cuda_sm20_div_s64)
        /*0014*/ 	.word	0x00000000


	//----- nvinfo : EIATTR_FRAME_SIZE
	.align		4
.L_3:
        /*0018*/ 	.byte	0x04, 0x11
        /*001a*/ 	.short	(.L_5 - .L_4)
	.align		4
.L_4:
        /*001c*/ 	.word	index@(_Z19tranposeKernel_1D_0PfS_x)
        /*0020*/ 	.word	0x00000000


	//----- nvinfo : EIATTR_MIN_STACK_SIZE
	.align		4
.L_5:
        /*0024*/ 	.byte	0x04, 0x12
        /*0026*/ 	.short	(.L_7 - .L_6)
	.align		4
.L_6:
        /*0028*/ 	.word	index@(_Z19tranposeKernel_1D_0PfS_x)
        /*002c*/ 	.word	0x00000000
.L_7:


//--------------------- .nv.compat                --------------------------
	.section	.nv.compat,"",@"SHT_CUDA_COMPAT_INFO"
	.align	4
        /*0000*/ 	.byte	0x02, 0x09, 0x00, 0x00, 0x02, 0x02, 0x01, 0x00, 0x02, 0x05, 0x05, 0x00, 0x03, 0x07, 0x01, 0x01
        /*0010*/ 	.byte	0x02, 0x03, 0x00, 0x00, 0x02, 0x06, 0x01, 0x00, 0x04, 0x0b, 0x08, 0x00, 0x09, 0x00, 0x00, 0x00
        /*0020*/ 	.byte	0x00, 0x00, 0x00, 0x00


//--------------------- .nv.info._Z19tranposeKernel_1D_0PfS_x --------------------------
	.section	.nv.info._Z19tranposeKernel_1D_0PfS_x,"",@"SHT_CUDA_INFO"
	.sectionflags	@""
	.align	4


	//----- nvinfo : EIATTR_CUDA_API_VERSION
	.align		4
        /*0000*/ 	.byte	0x04, 0x37
        /*0002*/ 	.short	(.L_9 - .L_8)
.L_8:
        /*0004*/ 	.word	0x00000082


	//----- nvinfo : EIATTR_KPARAM_INFO
	.align		4
.L_9:
        /*0008*/ 	.byte	0x04, 0x17
        /*000a*/ 	.short	(.L_11 - .L_10)
.L_10:
        /*000c*/ 	.word	0x00000000
        /*0010*/ 	.short	0x0002
        /*0012*/ 	.short	0x0010
        /*0014*/ 	.byte	0x00, 0xf0, 0x21, 0x00


	//----- nvinfo : EIATTR_KPARAM_INFO
	.align		4
.L_11:
        /*0018*/ 	.byte	0x04, 0x17
        /*001a*/ 	.short	(.L_13 - .L_12)
.L_12:
        /*001c*/ 	.word	0x00000000
        /*0020*/ 	.short	0x0001
        /*0022*/ 	.short	0x0008
        /*0024*/ 	.byte	0x00, 0xf5, 0x21, 0x00


	//----- nvinfo : EIATTR_KPARAM_INFO
	.align		4
.L_13:
        /*0028*/ 	.byte	0x04, 0x17
        /*002a*/ 	.short	(.L_15 - .L_14)
.L_14:
        /*002c*/ 	.word	0x00000000
        /*0030*/ 	.short	0x0000
        /*0032*/ 	.short	0x0000
        /*0034*/ 	.byte	0x00, 0xf5, 0x21, 0x00


	//----- nvinfo : EIATTR_SPARSE_MMA_MASK
	.align		4
.L_15:
        /*0038*/ 	.byte	0x03, 0x50
        /*003a*/ 	.short	0x0000


	//----- nvinfo : EIATTR_MAXREG_COUNT
	.align		4
        /*003c*/ 	.byte	0x03, 0x1b
        /*003e*/ 	.short	0x00ff


	//----- nvinfo : EIATTR_MERCURY_ISA_VERSION
	.align		4
        /*0040*/ 	.byte	0x03, 0x5f
        /*0042*/ 	.short	0x0101


	//----- nvinfo : EIATTR_VRC_CTA_INIT_COUNT
	.align		4
        /*0044*/ 	.byte	0x02, 0x4a
	.zero		1
	.zero		1


	//----- nvinfo : EIATTR_EXIT_INSTR_OFFSETS
	.align		4
        /*0048*/ 	.byte	0x04, 0x1c
        /*004a*/ 	.short	(.L_17 - .L_16)


	//   ....[0]....
.L_16:
        /*004c*/ 	.word	0x00000360


	//   ....[1]....
        /*0050*/ 	.word	0x00000490


	//----- nvinfo : EIATTR_CRS_STACK_SIZE
	.align		4
.L_17:
        /*0054*/ 	.byte	0x04, 0x1e
        /*0056*/ 	.short	(.L_19 - .L_18)
.L_18:
        /*0058*/ 	.word	0x00000000


	//----- nvinfo : EIATTR_CBANK_PARAM_SIZE
	.align		4
.L_19:
        /*005c*/ 	.byte	0x03, 0x19
        /*005e*/ 	.short	0x0018


	//----- nvinfo : EIATTR_PARAM_CBANK
	.align		4
        /*0060*/ 	.byte	0x04, 0x0a
        /*0062*/ 	.short	(.L_21 - .L_20)
	.align		4
.L_20:
        /*0064*/ 	.word	index@(.nv.constant0._Z19tranposeKernel_1D_0PfS_x)
        /*0068*/ 	.short	0x0380
        /*006a*/ 	.short	0x0018


	//----- nvinfo : EIATTR_SW_WAR
	.align		4
.L_21:
        /*006c*/ 	.byte	0x04, 0x36
        /*006e*/ 	.short	(.L_23 - .L_22)
.L_22:
        /*0070*/ 	.word	0x00000008
.L_23:


//--------------------- .nv.callgraph             --------------------------
	.section	.nv.callgraph,"",@"SHT_CUDA_CALLGRAPH"
	.align	4
	.sectionentsize	8
	.align		4
        /*0000*/ 	.word	0x00000000
	.align		4
        /*0004*/ 	.word	0xffffffff
	.align		4
        /*0008*/ 	.word	0x00000000
	.align		4
        /*000c*/ 	.word	0xfffffffe
	.align		4
        /*0010*/ 	.word	0x00000000
	.align		4
        /*0014*/ 	.word	0xfffffffd
	.align		4
        /*0018*/ 	.word	0x00000000
	.align		4
        /*001c*/ 	.word	0xfffffffc


//--------------------- .text._Z19tranposeKernel_1D_0PfS_x --------------------------
	.section	.text._Z19tranposeKernel_1D_0PfS_x,"ax",@progbits
	.align	128
        .global         _Z19tranposeKernel_1D_0PfS_x
        .type           _Z19tranposeKernel_1D_0PfS_x,@function
        .size           _Z19tranposeKernel_1D_0PfS_x,(.L_x_4 - _Z19tranposeKernel_1D_0PfS_x)
        .other          _Z19tranposeKernel_1D_0PfS_x,@"STO_CUDA_ENTRY STV_DEFAULT"
_Z19tranposeKernel_1D_0PfS_x:
.text._Z19tranposeKernel_1D_0PfS_x:
[----:B------:R-:W-:Y:S01]  /*0000*/  LDC R1, c[0x0][0x37c] ;  /* 0x0000df00ff017b82 */ /* 0x000fe20000000800 */
[----:B------:R-:W0:Y:S01]  /*0010*/  S2R R2, SR_CTAID.X ;  /* 0x0000000000027919 */ /* 0x000e220000002500 */
[----:B------:R-:W0:Y:S01]  /*0020*/  LDCU UR4, c[0x0][0x360] ;  /* 0x00006c00ff0477ac */ /* 0x000e220008000800 */
[----:B------:R-:W-:Y:S01]  /*0030*/  BSSY.RECONVERGENT B0, `(.L_x_0) ;  /* 0x000002e000007945 */ /* 0x000fe20003800200 */
[----:B------:R-:W0:Y:S01]  /*0040*/  S2R R3, SR_TID.X ;  /* 0x0000000000037919 */ /* 0x000e220000002100 */
[----:B------:R-:W1:Y:S02]  /*0050*/  LDCU UR5, c[0x0][0x394] ;  /* 0x00007280ff0577ac */ /* 0x000e640008000800 */
[----:B-1----:R-:W-:Y:S02]  /*0060*/  IMAD.U32 R5, RZ, RZ, UR5 ;  /* 0x00000005ff057e24 */ /* 0x002fe4000f8e00ff */
[----:B0-----:R-:W-:-:S05]  /*0070*/  IMAD R2, R2, UR4, R3 ;  /* 0x0000000402027c24 */ /* 0x001fca000f8e0203 */
[----:B------:R-:W-:-:S04]  /*0080*/  SHF.R.S32.HI R3, RZ, 0x1f, R2 ;  /* 0x0000001fff037819 */ /* 0x000fc80000011402 */
[----:B------:R-:W-:-:S04]  /*0090*/  LOP3.LUT R0, R3, R5, RZ, 0xfc, !PT ;  /* 0x0000000503007212 */ /* 0x000fc800078efcff */
[----:B------:R-:W-:-:S13]  /*00a0*/  ISETP.NE.U32.AND P0, PT, R0, RZ, PT ;  /* 0x000000ff0000720c */ /* 0x000fda0003f05070 */
[----:B------:R-:W-:Y:S05]  /*00b0*/  @P0 BRA `(.L_x_1) ;  /* 0x0000000000640947 */ /* 0x000fea0003800000 */
[----:B------:R-:W0:Y:S02]  /*00c0*/  LDCU UR4, c[0x0][0x390] ;  /* 0x00007200ff0477ac */ /* 0x000e240008000800 */
[----:B0-----:R-:W-:-:S04]  /*00d0*/  IMAD.U32 R7, RZ, RZ, UR4 ;  /* 0x00000004ff077e24 */ /* 0x001fc8000f8e00ff */
[----:B------:R-:W0:Y:S01]  /*00e0*/  I2F.U32.RP R0, R7 ;  /* 0x0000000700007306 */ /* 0x000e220000209000 */
[----:B------:R-:W-:-:S07]  /*00f0*/  ISETP.NE.U32.AND P2, PT, R7, RZ, PT ;  /* 0x000000ff0700720c */ /* 0x000fce0003f45070 */
[----:B0-----:R-:W0:Y:S02]  /*0100*/  MUFU.RCP R0, R0 ;  /* 0x0000000000007308 */ /* 0x001e240000001000 */
[----:B0-----:R-:W-:-:S06]  /*0110*/  IADD3 R8, PT, PT, R0, 0xffffffe, RZ ;  /* 0x0ffffffe00087810 */ /* 0x001fcc0007ffe0ff */
[----:B------:R0:W1:Y:S02]  /*0120*/  F2I.FTZ.U32.TRUNC.NTZ R9, R8 ;  /* 0x0000000800097305 */ /* 0x000064000021f000 */
[----:B0-----:R-:W-:Y:S02]  /*0130*/  IMAD.MOV.U32 R8, RZ, RZ, RZ ;  /* 0x000000ffff087224 */ /* 0x001fe400078e00ff */
[----:B-1----:R-:W-:-:S04]  /*0140*/  IMAD R3, R9, R7, RZ ;  /* 0x0000000709037224 */ /* 0x002fc800078e02ff */
[----:B------:R-:W-:-:S04]  /*0150*/  IMAD.MOV R3, RZ, RZ, -R3 ;  /* 0x000000ffff037224 */ /* 0x000fc800078e0a03 */
[----:B------:R-:W-:-:S06]  /*0160*/  IMAD.HI.U32 R9, R9, R3, R8 ;  /* 0x0000000309097227 */ /* 0x000fcc00078e0008 */
[----:B------:R-:W-:-:S05]  /*0170*/  IMAD.HI.U32 R9, R9, R2, RZ ;  /* 0x0000000209097227 */ /* 0x000fca00078e00ff */
[----:B------:R-:W-:-:S05]  /*0180*/  IADD3 R4, PT, PT, -R9, RZ, RZ ;  /* 0x000000ff09047210 */ /* 0x000fca0007ffe1ff */
[----:B------:R-:W-:-:S05]  /*0190*/  IMAD R4, R7, R4, R2 ;  /* 0x0000000407047224 */ /* 0x000fca00078e0202 */
[----:B------:R-:W-:-:S13]  /*01a0*/  ISETP.GE.U32.AND P0, PT, R4, R7, PT ;  /* 0x000000070400720c */ /* 0x000fda0003f06070 */
[----:B------:R-:W-:Y:S02]  /*01b0*/  @P0 IMAD.IADD R4, R4, 0x1, -R7 ;  /* 0x0000000104040824 */ /* 0x000fe400078e0a07 */
[----:B------:R-:W-:-:S03]  /*01c0*/  @P0 VIADD R9, R9, 0x1 ;  /* 0x0000000109090836 */ /* 0x000fc60000000000 */
[----:B------:R-:W-:Y:S01]  /*01d0*/  ISETP.GE.U32.AND P1, PT, R4, R7, PT ;  /* 0x000000070400720c */ /* 0x000fe20003f26070 */
[----:B------:R-:W-:-:S12]  /*01e0*/  IMAD.MOV.U32 R4, RZ, RZ, RZ ;  /* 0x000000ffff047224 */ /* 0x000fd800078e00ff */
[----:B------:R-:W-:Y:S02]  /*01f0*/  @P1 IADD3 R9, PT, PT, R9, 0x1, RZ ;  /* 0x0000000109091810 */ /* 0x000fe40007ffe0ff */
[----:B------:R-:W-:-:S04]  /*0200*/  @!P2 LOP3.LUT R9, RZ, R7, RZ, 0x33, !PT ;  /* 0x00000007ff09a212 */ /* 0x000fc800078e33ff */
[----:B------:R-:W-:Y:S01]  /*0210*/  MOV R10, R9 ;  /* 0x00000009000a7202 */ /* 0x000fe20000000f00 */
[----:B------:R-:W-:-:S04]  /*0220*/  IMAD.MOV R0, RZ, RZ, -R9 ;  /* 0x000000ffff007224 */ /* 0x000fc800078e0a09 */
[----:B------:R-:W-:Y:S01]  /*0230*/  IMAD R0, R7, R0, R2 ;  /* 0x0000000007007224 */ /* 0x000fe200078e0202 */
[----:B------:R-:W-:Y:S06]  /*0240*/  BRA `(.L_x_2) ;  /* 0x0000000000307947 */ /* 0x000fec0003800000 */
.L_x_1:
[----:B------:R-:W-:-:S07]  /*0250*/  MOV R0, 0x270 ;  /* 0x0000027000007802 */ /* 0x000fce0000000f00 */
[----:B------:R-:W-:Y:S05]  /*0260*/  CALL.REL.NOINC `($__internal_0_$__cuda_sm20_div_s64) ;  /* 0x00000000008c7944 */ /* 0x000fea0003c00000 */
[----:B------:R-:W0:Y:S01]  /*0270*/  LDCU.64 UR4, c[0x0][0x390] ;  /* 0x00007200ff0477ac */ /* 0x000e220008000a00 */
[----:B------:R-:W-:-:S05]  /*0280*/  IADD3 R9, P0, PT, RZ, -R10, RZ ;  /* 0x8000000aff097210 */ /* 0x000fca0007f1e0ff */
[----:B------:R-:W-:Y:S02]  /*0290*/  IMAD.X R0, RZ, RZ, ~R6, P0 ;  /* 0x000000ffff007224 */ /* 0x000fe400000e0e06 */
[----:B0-----:R-:W-:Y:S01]  /*02a0*/  IMAD.U32 R7, RZ, RZ, UR4 ;  /* 0x00000004ff077e24 */ /* 0x001fe2000f8e00ff */
[----:B------:R-:W-:-:S03]  /*02b0*/  MOV R5, UR5 ;  /* 0x0000000500057c02 */ /* 0x000fc60008000f00 */
[-C--:B------:R-:W-:Y:S02]  /*02c0*/  IMAD R0, R0, R7.reuse, RZ ;  /* 0x0000000700007224 */ /* 0x080fe400078e02ff */
[----:B------:R-:W-:-:S04]  /*02d0*/  IMAD.WIDE.U32 R2, R9, R7, R2 ;  /* 0x0000000709027225 */ /* 0x000fc800078e0002 */
[----:B------:R-:W-:Y:S02]  /*02e0*/  IMAD R9, R9, R5, R0 ;  /* 0x0000000509097224 */ /* 0x000fe400078e0200 */
[----:B------:R-:W-:Y:S02]  /*02f0*/  IMAD.MOV.U32 R0, RZ, RZ, R2 ;  /* 0x000000ffff007224 */ /* 0x000fe400078e0002 */
[----:B------:R-:W-:-:S07]  /*0300*/  IMAD.IADD R4, R3, 0x1, R9 ;  /* 0x0000000103047824 */ /* 0x000fce00078e0209 */
.L_x_2:
[----:B------:R-:W-:Y:S05]  /*0310*/  BSYNC.RECONVERGENT B0 ;  /* 0x0000000000007941 */ /* 0x000fea0003800200 */
.L_x_0:
[----:B------:R-:W-:Y:S02]  /*0320*/  ISETP.GE.U32.AND P0, PT, R10, R7, PT ;  /* 0x000000070a00720c */ /* 0x000fe40003f06070 */
[----:B------:R-:W-:-:S04]  /*0330*/  SHF.R.S32.HI R11, RZ, 0x1f, R10 ;  /* 0x0000001fff0b7819 */ /* 0x000fc8000001140a */
[----:B------:R-:W-:-:S04]  /*0340*/  ISETP.GE.AND.EX P0, PT, R11, R5, PT, P0 ;  /* 0x000000050b00720c */ /* 0x000fc80003f06300 */
[----:B------:R-:W-:-:S13]  /*0350*/  ISETP.LT.OR P0, PT, R5, RZ, P0 ;  /* 0x000000ff0500720c */ /* 0x000fda0000701670 */
[----:B------:R-:W-:Y:S05]  /*0360*/  @P0 EXIT ;  /* 0x000000000000094d */ /* 0x000fea0003800000 */
[----:B------:R-:W0:Y:S01]  /*0370*/  LDCU.128 UR8, c[0x0][0x380] ;  /* 0x00007000ff0877ac */ /* 0x000e220008000c00 */
[----:B------:R-:W-:Y:S01]  /*0380*/  MOV R2, R0 ;  /* 0x0000000000027202 */ /* 0x000fe20000000f00 */
[----:B------:R-:W-:Y:S02]  /*0390*/  IMAD R6, R11, R7, RZ ;  /* 0x000000070b067224 */ /* 0x000fe400078e02ff */
[----:B------:R-:W-:Y:S01]  /*03a0*/  IMAD.MOV.U32 R3, RZ, RZ, R4 ;  /* 0x000000ffff037224 */ /* 0x000fe200078e0004 */
[----:B------:R-:W1:Y:S01]  /*03b0*/  LDCU.64 UR4, c[0x0][0x358] ;  /* 0x00006b00ff0477ac */ /* 0x000e620008000a00 */
[C---:B------:R-:W-:Y:S02]  /*03c0*/  IMAD R9, R10.reuse, R5, R6 ;  /* 0x000000050a097224 */ /* 0x040fe400078e0206 */
[----:B------:R-:W-:-:S04]  /*03d0*/  IMAD.WIDE.U32 R2, R10, R7, R2 ;  /* 0x000000070a027225 */ /* 0x000fc800078e0002 */
[----:B------:R-:W-:Y:S01]  /*03e0*/  IMAD.IADD R3, R3, 0x1, R9 ;  /* 0x0000000103037824 */ /* 0x000fe200078e0209 */
[----:B0-----:R-:W-:-:S04]  /*03f0*/  LEA R8, P0, R2, UR8, 0x2 ;  /* 0x0000000802087c11 */ /* 0x001fc8000f8010ff */
[----:B------:R-:W-:-:S06]  /*0400*/  LEA.HI.X R9, R2, UR9, R3, 0x2, P0 ;  /* 0x0000000902097c11 */ /* 0x000fcc00080f1403 */
[----:B-1----:R-:W2:Y:S01]  /*0410*/  LDG.E R9, desc[UR4][R8.64] ;  /* 0x0000000408097981 */ /* 0x002ea2000c1e1900 */
[-C--:B------:R-:W-:Y:S02]  /*0420*/  IMAD R4, R4, R7.reuse, RZ ;  /* 0x0000000704047224 */ /* 0x080fe400078e02ff */
[----:B------:R-:W-:-:S04]  /*0430*/  IMAD.WIDE.U32 R2, R0, R7, R10 ;  /* 0x0000000700027225 */ /* 0x000fc800078e000a */
[----:B------:R-:W-:Y:S01]  /*0440*/  IMAD R5, R0, R5, R4 ;  /* 0x0000000500057224 */ /* 0x000fe200078e0204 */
[----:B------:R-:W-:-:S04]  /*0450*/  LEA R4, P0, R2, UR10, 0x2 ;  /* 0x0000000a02047c11 */ /* 0x000fc8000f8010ff */
[----:B------:R-:W-:-:S04]  /*0460*/  IADD3 R3, PT, PT, R3, R5, RZ ;  /* 0x0000000503037210 */ /* 0x000fc80007ffe0ff */
[----:B------:R-:W-:-:S05]  /*0470*/  LEA.HI.X R5, R2, UR11, R3, 0x2, P0 ;  /* 0x0000000b02057c11 */ /* 0x000fca00080f1403 */
[----:B--2---:R-:W-:Y:S01]  /*0480*/  STG.E desc[UR4][R4.64], R9 ;  /* 0x0000000904007986 */ /* 0x004fe2000c101904 */
[----:B------:R-:W-:Y:S05]  /*0490*/  EXIT ;  /* 0x000000000000794d */ /* 0x000fea0003800000 */
        .weak           $__internal_0_$__cuda_sm20_div_s64
        .type           $__internal_0_$__cuda_sm20_div_s64,@function
        .size           $__internal_0_$__cuda_sm20_div_s64,(.L_x_4 - $__internal_0_$__cuda_sm20_div_s64)
$__internal_0_$__cuda_sm20_div_s64:
[----:B------:R-:W0:Y:S01]  /*04a0*/  LDCU.64 UR6, c[0x0][0x390] ;  /* 0x00007200ff0677ac */ /* 0x000e220008000a00 */
[----:B------:R-:W-:Y:S01]  /*04b0*/  ISETP.GE.AND P3, PT, R3, RZ, PT ;  /* 0x000000ff0300720c */ /* 0x000fe20003f66270 */
[----:B0-----:R-:W-:Y:S02]  /*04c0*/  UIADD3 UR4, UP1, UPT, URZ, -UR6, URZ ;  /* 0x80000006ff047290 */ /* 0x001fe4000ff3e0ff */
[----:B------:R-:W-:Y:S02]  /*04d0*/  UISETP.GE.AND UP0, UPT, UR7, URZ, UPT ;  /* 0x000000ff0700728c */ /* 0x000fe4000bf06270 */
[----:B------:R-:W-:Y:S02]  /*04e0*/  UIADD3.X UR5, UPT, UPT, URZ, ~UR7, URZ, UP1, !UPT ;  /* 0x80000007ff057290 */ /* 0x000fe40008ffe4ff */
[----:B------:R-:W-:Y:S02]  /*04f0*/  USEL UR4, UR4, UR6, !UP0 ;  /* 0x0000000604047287 */ /* 0x000fe4000c000000 */
[----:B------:R-:W-:-:S09]  /*0500*/  USEL UR5, UR5, UR7, !UP0 ;  /* 0x0000000705057287 */ /* 0x000fd2000c000000 */
[----:B------:R-:W0:Y:S08]  /*0510*/  I2F.U64.RP R8, UR4 ;  /* 0x0000000400087d12 */ /* 0x000e300008309000 */
[----:B0-----:R-:W0:Y:S02]  /*0520*/  MUFU.RCP R8, R8 ;  /* 0x0000000800087308 */ /* 0x001e240000001000 */
[----:B0-----:R-:W-:-:S06]  /*0530*/  VIADD R4, R8, 0x1ffffffe ;  /* 0x1ffffffe08047836 */ /* 0x001fcc0000000000 */
[----:B------:R-:W0:Y:S02]  /*0540*/  F2I.U64.TRUNC R4, R4 ;  /* 0x0000000400047311 */ /* 0x000e24000020d800 */
[----:B0-----:R-:W-:-:S04]  /*0550*/  IMAD.WIDE.U32 R6, R4, UR4, RZ ;  /* 0x0000000404067c25 */ /* 0x001fc8000f8e00ff */
[----:B------:R-:W-:Y:S01]  /*0560*/  IMAD R7, R4, UR5, R7 ;  /* 0x0000000504077c24 */ /* 0x000fe2000f8e0207 */
[----:B------:R-:W-:-:S03]  /*0570*/  IADD3 R9, P0, PT, RZ, -R6, RZ ;  /* 0x80000006ff097210 */ /* 0x000fc60007f1e0ff */
[----:B------:R-:W-:Y:S02]  /*0580*/  IMAD R7, R5, UR4, R7 ;  /* 0x0000000405077c24 */ /* 0x000fe4000f8e0207 */
[----:B------:R-:W-:-:S04]  /*0590*/  IMAD.HI.U32 R6, R4, R9, RZ ;  /* 0x0000000904067227 */ /* 0x000fc800078e00ff */
[----:B------:R-:W-:Y:S01]  /*05a0*/  IMAD.X R11, RZ, RZ, ~R7, P0 ;  /* 0x000000ffff0b7224 */ /* 0x000fe200000e0e07 */
[----:B------:R-:W-:-:S03]  /*05b0*/  MOV R7, R4 ;  /* 0x0000000400077202 */ /* 0x000fc60000000f00 */
[-C--:B------:R-:W-:Y:S02]  /*05c0*/  IMAD R13, R5, R11.reuse, RZ ;  /* 0x0000000b050d7224 */ /* 0x080fe400078e02ff */
[----:B------:R-:W-:-:S04]  /*05d0*/  IMAD.WIDE.U32 R6, P0, R4, R11, R6 ;  /* 0x0000000b04067225 */ /* 0x000fc80007800006 */
[----:B------:R-:W-:-:S04]  /*05e0*/  IMAD.HI.U32 R11, R5, R11, RZ ;  /* 0x0000000b050b7227 */ /* 0x000fc800078e00ff */
[----:B------:R-:W-:-:S05]  /*05f0*/  IMAD.HI.U32 R6, P1, R5, R9, R6 ;  /* 0x0000000905067227 */ /* 0x000fca0007820006 */
[----:B------:R-:W-:Y:S01]  /*0600*/  IADD3 R7, P2, PT, R13, R6, RZ ;  /* 0x000000060d077210 */ /* 0x000fe20007f5e0ff */
[----:B------:R-:W-:Y:S01]  /*0610*/  IMAD.X R6, R11, 0x1, R5, P0 ;  /* 0x000000010b067824 */ /* 0x000fe200000e0605 */
[----:B------:R-:W-:-:S03]  /*0620*/  IADD3 R11, P4, PT, RZ, -R2, RZ ;  /* 0x80000002ff0b7210 */ /* 0x000fc60007f9e0ff */
[----:B------:R-:W-:Y:S01]  /*0630*/  IMAD.WIDE.U32 R4, R7, UR4, RZ ;  /* 0x0000000407047c25 */ /* 0x000fe2000f8e00ff */
[----:B------:R-:W-:Y:S02]  /*0640*/  IADD3.X R9, PT, PT, RZ, RZ, R6, P2, P1 ;  /* 0x000000ffff097210 */ /* 0x000fe400017e2406 */
[----:B------:R-:W-:Y:S01]  /*0650*/  SEL R11, R11, R2, !P3 ;  /* 0x000000020b0b7207 */ /* 0x000fe20005800000 */
[----:B------:R-:W-:Y:S01]  /*0660*/  IMAD R6, R7, UR5, R5 ;  /* 0x0000000507067c24 */ /* 0x000fe2000f8e0205 */
[----:B------:R-:W-:-:S03]  /*0670*/  IADD3 R5, P0, PT, RZ, -R4, RZ ;  /* 0x80000004ff057210 */ /* 0x000fc60007f1e0ff */
[----:B------:R-:W-:Y:S02]  /*0680*/  IMAD R4, R9, UR4, R6 ;  /* 0x0000000409047c24 */ /* 0x000fe4000f8e0206 */
[----:B------:R-:W-:-:S04]  /*0690*/  IMAD.HI.U32 R6, R7, R5, RZ ;  /* 0x0000000507067227 */ /* 0x000fc800078e00ff */
[----:B------:R-:W-:-:S04]  /*06a0*/  IMAD.X R4, RZ, RZ, ~R4, P0 ;  /* 0x000000ffff047224 */ /* 0x000fc800000e0e04 */
[----:B------:R-:W-:-:S04]  /*06b0*/  IMAD.WIDE.U32 R6, P0, R7, R4, R6 ;  /* 0x0000000407067225 */ /* 0x000fc80007800006 */
[----:B------:R-:W-:Y:S01]  /*06c0*/  IMAD.HI.U32 R7, P1, R9, R5, R6 ;  /* 0x0000000509077227 */ /* 0x000fe20007820006 */
[----:B------:R-:W-:-:S03]  /*06d0*/  IADD3.X R5, PT, PT, RZ, ~R3, RZ, P4, !PT ;  /* 0x80000003ff057210 */ /* 0x000fc600027fe4ff */
[-C--:B------:R-:W-:Y:S01]  /*06e0*/  IMAD R6, R9, R4.reuse, RZ ;  /* 0x0000000409067224 */ /* 0x080fe200078e02ff */
[----:B------:R-:W-:Y:S01]  /*06f0*/  SEL R10, R5, R3, !P3 ;  /* 0x00000003050a7207 */ /* 0x000fe20005800000 */
[----:B------:R-:W-:-:S03]  /*0700*/  IMAD.HI.U32 R4, R9, R4, RZ ;  /* 0x0000000409047227 */ /* 0x000fc600078e00ff */
[----:B------:R-:W-:Y:S01]  /*0710*/  IADD3 R7, P2, PT, R6, R7, RZ ;  /* 0x0000000706077210 */ /* 0x000fe20007f5e0ff */
[----:B------:R-:W-:Y:S02]  /*0720*/  IMAD.X R9, R4, 0x1, R9, P0 ;  /* 0x0000000104097824 */ /* 0x000fe400000e0609 */
[----:B------:R-:W-:Y:S02]  /*0730*/  IMAD.MOV.U32 R5, RZ, RZ, RZ ;  /* 0x000000ffff057224 */ /* 0x000fe400078e00ff */
[----:B------:R-:W-:Y:S01]  /*0740*/  IMAD.HI.U32 R4, R7, R11, RZ ;  /* 0x0000000b07047227 */ /* 0x000fe200078e00ff */
[----:B------:R-:W-:-:S03]  /*0750*/  IADD3.X R9, PT, PT, RZ, RZ, R9, P2, P1 ;  /* 0x000000ffff097210 */ /* 0x000fc600017e2409 */
[----:B------:R-:W-:-:S04]  /*0760*/  IMAD.WIDE.U32 R4, R7, R10, R4 ;  /* 0x0000000a07047225 */ /* 0x000fc800078e0004 */
[C---:B------:R-:W-:Y:S02]  /*0770*/  IMAD R7, R9.reuse, R10, RZ ;  /* 0x0000000a09077224 */ /* 0x040fe400078e02ff */
[----:B------:R-:W-:-:S04]  /*0780*/  IMAD.HI.U32 R4, P0, R9, R11, R4 ;  /* 0x0000000b09047227 */ /* 0x000fc80007800004 */
[----:B------:R-:W-:Y:S01]  /*0790*/  IMAD.HI.U32 R6, R9, R10, RZ ;  /* 0x0000000a09067227 */ /* 0x000fe200078e00ff */
[----:B------:R-:W-:-:S04]  /*07a0*/  IADD3 R7, P1, PT, R7, R4, RZ ;  /* 0x0000000407077210 */ /* 0x000fc80007f3e0ff */
[----:B------:R-:W-:Y:S01]  /*07b0*/  IADD3.X R6, PT, PT, R6, RZ, RZ, P0, !PT ;  /* 0x000000ff06067210 */ /* 0x000fe200007fe4ff */
[----:B------:R-:W-:-:S04]  /*07c0*/  IMAD.WIDE.U32 R4, R7, UR4, RZ ;  /* 0x0000000407047c25 */ /* 0x000fc8000f8e00ff */
[----:B------:R-:W-:Y:S01]  /*07d0*/  IMAD.X R6, RZ, RZ, R6, P1 ;  /* 0x000000ffff067224 */ /* 0x000fe200008e0606 */
[----:B------:R-:W-:Y:S01]  /*07e0*/  IADD3 R11, P1, PT, -R4, R11, RZ ;  /* 0x0000000b040b7210 */ /* 0x000fe20007f3e1ff */
[C---:B------:R-:W-:Y:S01]  /*07f0*/  IMAD R5, R7.reuse, UR5, R5 ;  /* 0x0000000507057c24 */ /* 0x040fe2000f8e0205 */
[----:B------:R-:W-:Y:S02]  /*0800*/  IADD3 R4, P2, PT, R7, 0x1, RZ ;  /* 0x0000000107047810 */ /* 0x000fe40007f5e0ff */
[----:B------:R-:W-:Y:S01]  /*0810*/  ISETP.GE.U32.AND P0, PT, R11, UR4, PT ;  /* 0x000000040b007c0c */ /* 0x000fe2000bf06070 */
[----:B------:R-:W-:-:S04]  /*0820*/  IMAD R5, R6, UR4, R5 ;  /* 0x0000000406057c24 */ /* 0x000fc8000f8e0205 */
[----:B------:R-:W-:Y:S01]  /*0830*/  IMAD.X R10, R10, 0x1, ~R5, P1 ;  /* 0x000000010a0a7824 */ /* 0x000fe200008e0e05 */
[----:B------:R-:W-:Y:S02]  /*0840*/  IADD3 R8, P1, PT, R11, -UR4, RZ ;  /* 0x800000040b087c10 */ /* 0x000fe4000ff3e0ff */
[----:B------:R-:W-:Y:S02]  /*0850*/  IADD3.X R5, PT, PT, RZ, R6, RZ, P2, !PT ;  /* 0x00000006ff057210 */ /* 0x000fe400017fe4ff */
[C---:B------:R-:W-:Y:S02]  /*0860*/  ISETP.GE.U32.AND.EX P0, PT, R10.reuse, UR5, PT, P0 ;  /* 0x000000050a007c0c */ /* 0x040fe4000bf06100 */
[----:B------:R-:W-:Y:S02]  /*0870*/  IADD3.X R9, PT, PT, R10, ~UR5, RZ, P1, !PT ;  /* 0x800000050a097c10 */ /* 0x000fe40008ffe4ff */
[----:B------:R-:W-:Y:S02]  /*0880*/  SEL R8, R8, R11, P0 ;  /* 0x0000000b08087207 */ /* 0x000fe40000000000 */
[----:B------:R-:W-:-:S02]  /*0890*/  SEL R7, R4, R7, P0 ;  /* 0x0000000704077207 */ /* 0x000fc40000000000 */
[----:B------:R-:W-:Y:S02]  /*08a0*/  SEL R9, R9, R10, P0 ;  /* 0x0000000a09097207 */ /* 0x000fe40000000000 */
[----:B------:R-:W-:Y:S02]  /*08b0*/  ISETP.GE.U32.AND P1, PT, R8, UR4, PT ;  /* 0x0000000408007c0c */ /* 0x000fe4000bf26070 */
[----:B------:R-:W-:Y:S02]  /*08c0*/  SEL R5, R5, R6, P0 ;  /* 0x0000000605057207 */ /* 0x000fe40000000000 */
[----:B------:R-:W-:Y:S02]  /*08d0*/  IADD3 R10, P2, PT, R7, 0x1, RZ ;  /* 0x00000001070a7810 */ /* 0x000fe40007f5e0ff */
[----:B------:R-:W-:Y:S02]  /*08e0*/  ISETP.GE.U32.AND.EX P0, PT, R9, UR5, PT, P1 ;  /* 0x0000000509007c0c */ /* 0x000fe4000bf06110 */
[----:B------:R-:W-:Y:S01]  /*08f0*/  LOP3.LUT R4, R3, UR7, RZ, 0x3c, !PT ;  /* 0x0000000703047c12 */ /* 0x000fe2000f8e3cff */
[----:B------:R-:W-:Y:S01]  /*0900*/  IMAD.X R6, RZ, RZ, R5, P2 ;  /* 0x000000ffff067224 */ /* 0x000fe200010e0605 */
[----:B------:R-:W-:-:S02]  /*0910*/  SEL R10, R10, R7, P0 ;  /* 0x000000070a0a7207 */ /* 0x000fc40000000000 */
[----:B------:R-:W-:Y:S01]  /*0920*/  ISETP.GE.AND P1, PT, R4, RZ, PT ;  /* 0x000000ff0400720c */ /* 0x000fe20003f26270 */
[----:B------:R-:W-:Y:S01]  /*0930*/  IMAD.MOV.U32 R4, RZ, RZ, R0 ;  /* 0x000000ffff047224 */ /* 0x000fe200078e0000 */
[----:B------:R-:W-:Y:S02]  /*0940*/  SEL R6, R6, R5, P0 ;  /* 0x0000000506067207 */ /* 0x000fe40000000000 */
[-C--:B------:R-:W-:Y:S02]  /*0950*/  IADD3 R5, P2, PT, RZ, -R10.reuse, RZ ;  /* 0x8000000aff057210 */ /* 0x080fe40007f5e0ff */
[----:B------:R-:W-:Y:S02]  /*0960*/  ISETP.NE.U32.AND P0, PT, RZ, UR6, PT ;  /* 0x00000006ff007c0c */ /* 0x000fe4000bf05070 */
[----:B------:R-:W-:Y:S01]  /*0970*/  SEL R10, R5, R10, !P1 ;  /* 0x0000000a050a7207 */ /* 0x000fe20004800000 */
[----:B------:R-:W-:Y:S01]  /*0980*/  HFMA2 R5, -RZ, RZ, 0, 0 ;  /* 0x00000000ff057431 */ /* 0x000fe200000001ff */
[----:B------:R-:W-:-:S02]  /*0990*/  IADD3.X R7, PT, PT, RZ, ~R6, RZ, P2, !PT ;  /* 0x80000006ff077210 */ /* 0x000fc400017fe4ff */
[----:B------:R-:W-:Y:S02]  /*09a0*/  ISETP.NE.AND.EX P0, PT, RZ, UR7, PT, P0 ;  /* 0x00000007ff007c0c */ /* 0x000fe4000bf05300 */
[----:B------:R-:W-:Y:S02]  /*09b0*/  SEL R6, R7, R6, !P1 ;  /* 0x0000000607067207 */ /* 0x000fe40004800000 */
[----:B------:R-:W-:Y:S02]  /*09c0*/  SEL R10, R10, 0xffffffff, P0 ;  /* 0xffffffff0a0a7807 */ /* 0x000fe40000000000 */
[----:B------:R-:W-:Y:S01]  /*09d0*/  SEL R6, R6, 0xffffffff, P0 ;  /* 0xffffffff06067807 */ /* 0x000fe20000000000 */
[----:B------:R-:W-:Y:S06]  /*09e0*/  RET.REL.NODEC R4 `(_Z19tranposeKernel_1D_0PfS_x) ;  /* 0xfffffff404847950 */ /* 0x000fec0003c3ffff */
.L_x_3:
[----:B------:R-:W-:-:S00]  /*09f0*/  BRA `(.L_x_3) ;  /* 0xfffffffc00fc7947 */ /* 0x000fc0000383ffff */
[----:B------:R-:W-:-:S00]  /*0a00*/  NOP ;  /* 0x0000000000007918 */ /* 0x000fc00000000000 */
[----:B------:R-:W-:-:S00]  /*0a10*/  NOP ;  /* 0x0000000000007918 */ /* 0x000fc00000000000 */
[----:B------:R-:W-:-:S00]  /*0a20*/  NOP ;  /* 0x0000000000007918 */ /* 0x000fc00000000000 */
[----:B------:R-:W-:-:S00]  /*0a30*/  NOP ;  /* 0x0000000000007918 */ /* 0x000fc00000000000 */
[----:B------:R-:W-:-:S00]  /*0a40*/  NOP ;  /* 0x0000000000007918 */ /* 0x000fc00000000000 */
[----:B------:R-:W-:-:S00]  /*0a50*/  NOP ;  /* 0x0000000000007918 */ /* 0x000fc00000000000 */
[----:B------:R-:W-:-:S00]  /*0a60*/  NOP ;  /* 0x0000000000007918 */ /* 0x000fc00000000000 */
[----:B------:R-:W-:-:S00]  /*0a70*/  NOP ;  /* 0x0000000000007918 */ /* 0x000fc00000000000 */
.L_x_4:


//--------------------- .nv.shared.reserved.0     --------------------------
	.section	.nv.shared.reserved.0,"aw",@nobits
	.weak		__nv_reservedSMEM_offset_0_alias
	.size		__nv_reservedSMEM_offset_0_alias, 0, 64
	.other		__nv_reservedSMEM_offset_0_alias,@"STO_CUDA_RESERVED_SHARED STV_DEFAULT"
__nv_reservedSMEM_offset_0_alias:
	.zero		0
	.zero		64


//--------------------- .nv.constant0._Z19tranposeKernel_1D_0PfS_x --------------------------
	.section	.nv.constant0._Z19tranposeKernel_1D_0PfS_x,"a",@progbits
	.sectionflags	@""
	.align	4
.nv.constant0._Z19tranposeKernel_1D_0PfS_x:
	.zero		920


//--------------------- SYMBOLS --------------------------

	.type		.nv.reservedSmem.offset0,@object
	.size		.nv.reservedSmem.offset0,0x4
